	.headerflags	@"EF_CUDA_TEXMODE_UNIFIED EF_CUDA_64BIT_ADDRESS EF_CUDA_ACCELERATORS EF_CUDA_SM90 EF_CUDA_VIRTUAL_SM(EF_CUDA_SM90)"
	.elftype	@"ET_EXEC"


//--------------------- .nv.info                  --------------------------
	.section	.nv.info,"",@"SHT_CUDA_INFO"
	.align	4


	//----- nvinfo : EIATTR_REGCOUNT
	.align		4
        /*0000*/ 	.byte	0x04, 0x2f
        /*0002*/ 	.short	(.L_1 - .L_0)
	.align		4
.L_0:
        /*0004*/ 	.word	index@(triton_poi_fused_convolution_relu_threshold_backward_49)
        /*0008*/ 	.word	0x0000000c


	//----- nvinfo : EIATTR_MIN_STACK_SIZE
	.align		4
.L_1:
        /*000c*/ 	.byte	0x04, 0x12
        /*000e*/ 	.short	(.L_3 - .L_2)
	.align		4
.L_2:
        /*0010*/ 	.word	index@(triton_poi_fused_convolution_relu_threshold_backward_49)
        /*0014*/ 	.word	0x00000000


	//----- nvinfo : EIATTR_FRAME_SIZE
	.align		4
.L_3:
        /*0018*/ 	.byte	0x04, 0x11
        /*001a*/ 	.short	(.L_5 - .L_4)
	.align		4
.L_4:
        /*001c*/ 	.word	index@(triton_poi_fused_convolution_relu_threshold_backward_49)
        /*0020*/ 	.word	0x00000000


	//----- nvinfo : EIATTR_MIN_STACK_SIZE
	.align		4
.L_5:
        /*0024*/ 	.byte	0x04, 0x12
        /*0026*/ 	.short	(.L_7 - .L_6)
	.align		4
.L_6:
        /*0028*/ 	.word	index@(triton_poi_fused_convolution_relu_threshold_backward_49)
        /*002c*/ 	.word	0x00000000
.L_7:


//--------------------- .nv.info.triton_poi_fused_convolution_relu_threshold_backward_49 --------------------------
	.section	.nv.info.triton_poi_fused_convolution_relu_threshold_backward_49,"",@"SHT_CUDA_INFO"
	.sectionflags	@""
	.align	4


	//----- nvinfo : EIATTR_CUDA_API_VERSION
	.align		4
        /*0000*/ 	.byte	0x04, 0x37
        /*0002*/ 	.short	(.L_9 - .L_8)
.L_8:
        /*0004*/ 	.word	0x0000007c


	//----- nvinfo : EIATTR_KPARAM_INFO
	.align		4
.L_9:
        /*0008*/ 	.byte	0x04, 0x17
        /*000a*/ 	.short	(.L_11 - .L_10)
.L_10:
        /*000c*/ 	.word	0x00000000
        /*0010*/ 	.short	0x0003
        /*0012*/ 	.short	0x0018
        /*0014*/ 	.byte	0x00, 0xf0, 0x11, 0x00


	//----- nvinfo : EIATTR_KPARAM_INFO
	.align		4
.L_11:
        /*0018*/ 	.byte	0x04, 0x17
        /*001a*/ 	.short	(.L_13 - .L_12)
.L_12:
        /*001c*/ 	.word	0x00000000
        /*0020*/ 	.short	0x0002
        /*0022*/ 	.short	0x0010
        /*0024*/ 	.byte	0x00, 0xf4, 0x21, 0x00


	//----- nvinfo : EIATTR_KPARAM_INFO
	.align		4
.L_13:
        /*0028*/ 	.byte	0x04, 0x17
        /*002a*/ 	.short	(.L_15 - .L_14)
.L_14:
        /*002c*/ 	.word	0x00000000
        /*0030*/ 	.short	0x0001
        /*0032*/ 	.short	0x0008
        /*0034*/ 	.byte	0x00, 0xf4, 0x21, 0x00


	//----- nvinfo : EIATTR_KPARAM_INFO
	.align		4
.L_15:
        /*0038*/ 	.byte	0x04, 0x17
        /*003a*/ 	.short	(.L_17 - .L_16)
.L_16:
        /*003c*/ 	.word	0x00000000
        /*0040*/ 	.short	0x0000
        /*0042*/ 	.short	0x0000
        /*0044*/ 	.byte	0x00, 0xf4, 0x21, 0x00


	//----- nvinfo : EIATTR_SPARSE_MMA_MASK
	.align		4
.L_17:
        /*0048*/ 	.byte	0x03, 0x50
        /*004a*/ 	.short	0x0000


	//----- nvinfo : EIATTR_MAXREG_COUNT
	.align		4
        /*004c*/ 	.byte	0x03, 0x1b
        /*004e*/ 	.short	0x00ff


	//----- nvinfo : EIATTR_EXIT_INSTR_OFFSETS
	.align		4
        /*0050*/ 	.byte	0x04, 0x1c
        /*0052*/ 	.short	(.L_19 - .L_18)


	//   ....[0]....
.L_18:
        /*0054*/ 	.word	0x000001d0


	//----- nvinfo : EIATTR_REQNTID
	.align		4
.L_19:
        /*0058*/ 	.byte	0x04, 0x10
        /*005a*/ 	.short	(.L_21 - .L_20)
.L_20:
        /*005c*/ 	.word	0x00000080
        /*0060*/ 	.word	0x00000001
        /*0064*/ 	.word	0x00000001


	//----- nvinfo : EIATTR_CBANK_PARAM_SIZE
	.align		4
.L_21:
        /*0068*/ 	.byte	0x03, 0x19
        /*006a*/ 	.short	0x001c


	//----- nvinfo : EIATTR_PARAM_CBANK
	.align		4
        /*006c*/ 	.byte	0x04, 0x0a
        /*006e*/ 	.short	(.L_23 - .L_22)
	.align		4
.L_22:
        /*0070*/ 	.word	index@(.nv.constant0.triton_poi_fused_convolution_relu_threshold_backward_49)
        /*0074*/ 	.short	0x0210
        /*0076*/ 	.short	0x001c


	//----- nvinfo : EIATTR_SW_WAR
	.align		4
.L_23:
        /*0078*/ 	.byte	0x04, 0x36
        /*007a*/ 	.short	(.L_25 - .L_24)
.L_24:
        /*007c*/ 	.word	0x00000008
.L_25:


//--------------------- .nv.callgraph             --------------------------
	.section	.nv.callgraph,"",@"SHT_CUDA_CALLGRAPH"
	.align	4
	.sectionentsize	8
	.align		4
        /*0000*/ 	.word	0x00000000
	.align		4
        /*0004*/ 	.word	0xffffffff
	.align		4
        /*0008*/ 	.word	0x00000000
	.align		4
        /*000c*/ 	.word	0xfffffffe
	.align		4
        /*0010*/ 	.word	0x00000000
	.align		4
        /*0014*/ 	.word	0xfffffffd
	.align		4
        /*0018*/ 	.word	0x00000000
	.align		4
        /*001c*/ 	.word	0xfffffffc


//--------------------- .text.triton_poi_fused_convolution_relu_threshold_backward_49 --------------------------
	.section	.text.triton_poi_fused_convolution_relu_threshold_backward_49,"ax",@progbits
	.align	128
        .global         triton_poi_fused_convolution_relu_threshold_backward_49
        .type           triton_poi_fused_convolution_relu_threshold_backward_49,@function
        .size           triton_poi_fused_convolution_relu_threshold_backward_49,(.L_x_1 - triton_poi_fused_convolution_relu_threshold_backward_49)
        .other          triton_poi_fused_convolution_relu_threshold_backward_49,@"STO_CUDA_ENTRY STV_DEFAULT"
triton_poi_fused_convolution_relu_threshold_backward_49:
.text.triton_poi_fused_convolution_relu_threshold_backward_49:
[----:B------:R-:W-:Y:S01]  /*0000*/  LDC R1, c[0x0][0x28] ;  /* 0x00000a00ff017b82 */ /* 0x000fe20000000800 */
[----:B------:R-:W1:Y:S07]  /*0010*/  S2R R0, SR_TID.X ;  /* 0x0000000000007919 */ /* 0x000e6e0000002100 */
[----:B------:R-:W2:Y:S01]  /*0020*/  LDC.64 R4, c[0x0][0x218] ;  /* 0x00008600ff047b82 */ /* 0x000ea20000000a00 */
[----:B------:R-:W-:Y:S01]  /*0030*/  ULDC.64 UR4, c[0x0][0x208] ;  /* 0x0000820000047ab9 */ /* 0x000fe20000000a00 */
[----:B------:R-:W-:Y:S01]  /*0040*/  ULDC.64 UR6, c[0x0][0x220] ;  /* 0x0000880000067ab9 */ /* 0x000fe20000000a00 */
[----:B------:R-:W3:Y:S01]  /*0050*/  S2R R7, SR_CTAID.X ;  /* 0x0000000000077919 */ /* 0x000ee20000002500 */
[----:B-1----:R-:W-:-:S02]  /*0060*/  LOP3.LUT R0, R0, 0x7f, RZ, 0xc0, !PT ;  /* 0x0000007f00007812 */ /* 0x002fc400078ec0ff */
[----:B---3--:R-:W-:-:S03]  /*0070*/  SHF.R.S32.HI R2, RZ, 0x18, R7 ;  /* 0x00000018ff027819 */ /* 0x008fc60000011407 */
[----:B------:R-:W-:Y:S01]  /*0080*/  IMAD R7, R7, 0x80, R0 ;  /* 0x0000008007077824 */ /* 0x000fe200078e0200 */
[----:B------:R-:W-:Y:S02]  /*0090*/  SGXT R0, R2, 0x1 ;  /* 0x000000010200781a */ /* 0x000fe40000000200 */
[----:B------:R-:W1:Y:S02]  /*00a0*/  LDC.64 R2, c[0x0][0x210] ;  /* 0x00008400ff027b82 */ /* 0x000e640000000a00 */
[----:B------:R-:W-:-:S04]  /*00b0*/  LEA.HI R0, R0, R7, RZ, 0x2 ;  /* 0x0000000700007211 */ /* 0x000fc800078f10ff */
[--C-:B------:R-:W-:Y:S02]  /*00c0*/  SHF.R.S32.HI R6, RZ, 0x2, R0.reuse ;  /* 0x00000002ff067819 */ /* 0x100fe40000011400 */
[----:B------:R-:W-:-:S04]  /*00d0*/  SHF.R.S32.HI R9, RZ, 0x1f, R0 ;  /* 0x0000001fff097819 */ /* 0x000fc80000011400 */
[----:B------:R-:W-:-:S04]  /*00e0*/  LEA.HI R9, R9, R6, RZ, 0x8 ;  /* 0x0000000609097211 */ /* 0x000fc800078f40ff */
[----:B------:R-:W-:-:S05]  /*00f0*/  LOP3.LUT R9, R9, 0xffffff00, RZ, 0xc0, !PT ;  /* 0xffffff0009097812 */ /* 0x000fca00078ec0ff */
[----:B------:R-:W-:Y:S02]  /*0100*/  IMAD.IADD R9, R6, 0x1, -R9 ;  /* 0x0000000106097824 */ /* 0x000fe400078e0a09 */
[----:B-1----:R-:W-:-:S04]  /*0110*/  IMAD.WIDE R2, R7, 0x4, R2 ;  /* 0x0000000407027825 */ /* 0x002fc800078e0202 */
[----:B--2---:R-:W-:Y:S02]  /*0120*/  IMAD.WIDE R4, R9, 0x4, R4 ;  /* 0x0000000409047825 */ /* 0x004fe400078e0204 */
[----:B------:R-:W2:Y:S04]  /*0130*/  LDG.E R2, desc[UR4][R2.64] ;  /* 0x0000000402027981 */ /* 0x000ea8000c1e1900 */
[----:B------:R-:W2:Y:S01]  /*0140*/  LDG.E.EL R5, desc[UR4][R4.64] ;  /* 0x0000000404057981 */ /* 0x000ea2000c2e1900 */
[----:B------:R-:W-:-:S04]  /*0150*/  IADD3 R6, P1, R7, UR6, RZ ;  /* 0x0000000607067c10 */ /* 0x000fc8000ff3e0ff */
[----:B------:R-:W-:Y:S01]  /*0160*/  LEA.HI.X.SX32 R7, R7, UR7, 0x1, P1 ;  /* 0x0000000707077c11 */ /* 0x000fe200088f0eff */
[C---:B--2---:R-:W-:Y:S01]  /*0170*/  FADD R0, R2.reuse, R5 ;  /* 0x0000000502007221 */ /* 0x044fe20000000000 */
[----:B------:R-:W-:-:S04]  /*0180*/  FSETP.GEU.AND P0, PT, R2, -R5, PT ;  /* 0x800000050200720b */ /* 0x000fc80003f0e000 */
[----:B------:R-:W-:-:S04]  /*0190*/  FSEL R0, R0, RZ, P0 ;  /* 0x000000ff00007208 */ /* 0x000fc80000000000 */
[----:B------:R-:W-:-:S04]  /*01a0*/  FSETP.GTU.AND P0, PT, R0, RZ, PT ;  /* 0x000000ff0000720b */ /* 0x000fc80003f0c000 */
[----:B------:R-:W-:-:S05]  /*01b0*/  SEL R9, RZ, 0x1, P0 ;  /* 0x00000001ff097807 */ /* 0x000fca0000000000 */
[----:B------:R-:W-:Y:S01]  /*01c0*/  STG.E.U8 desc[UR4][R6.64], R9 ;  /* 0x0000000906007986 */ /* 0x000fe2000c101104 */
[----:B------:R-:W-:Y:S05]  /*01d0*/  EXIT ;  /* 0x000000000000794d */ /* 0x000fea0003800000 */
.L_x_0:
[----:B------:R-:W-:-:S00]  /*01e0*/  BRA `(.L_x_0) ;  /* 0xfffffffc00fc7947 */ /* 0x000fc0000383ffff */
[----:B------:R-:W-:-:S00]  /*01f0*/  NOP ;  /* 0x0000000000007918 */ /* 0x000fc00000000000 */
        /* <DEDUP_REMOVED lines=8> */
.L_x_1:


//--------------------- .nv.constant0.triton_poi_fused_convolution_relu_threshold_backward_49 --------------------------
	.section	.nv.constant0.triton_poi_fused_convolution_relu_threshold_backward_49,"a",@progbits
	.sectionflags	@""
	.align	4
.nv.constant0.triton_poi_fused_convolution_relu_threshold_backward_49:
	.zero		556
